//
// Generated by NVIDIA NVVM Compiler
//
// Compiler Build ID: CL-36424714
// Cuda compilation tools, release 13.0, V13.0.88
// Based on NVVM 20.0.0
//

.version 9.0
.target sm_100
.address_size 64

	// .globl	_Z16dotProductKernelPfS_S_i

.visible .entry _Z16dotProductKernelPfS_S_i(
	.param .u64 .ptr .align 1 _Z16dotProductKernelPfS_S_i_param_0,
	.param .u64 .ptr .align 1 _Z16dotProductKernelPfS_S_i_param_1,
	.param .u64 .ptr .align 1 _Z16dotProductKernelPfS_S_i_param_2,
	.param .u32 _Z16dotProductKernelPfS_S_i_param_3
)
{
	.reg .pred 	%p<2>;
	.reg .b32 	%r<12>;
	.reg .b32 	%f<4>;
	.reg .b64 	%rd<11>;

	ld.param.u64 	%rd1, [_Z16dotProductKernelPfS_S_i_param_0];
	ld.param.u64 	%rd2, [_Z16dotProductKernelPfS_S_i_param_1];
	ld.param.u64 	%rd3, [_Z16dotProductKernelPfS_S_i_param_2];
	ld.param.u32 	%r3, [_Z16dotProductKernelPfS_S_i_param_3];
	mov.u32 	%r4, %ctaid.y;
	mov.u32 	%r5, %ntid.y;
	mov.u32 	%r6, %tid.y;
	mad.lo.s32 	%r1, %r4, %r5, %r6;
	mov.u32 	%r7, %ctaid.x;
	mov.u32 	%r8, %ntid.x;
	mov.u32 	%r9, %tid.x;
	mad.lo.s32 	%r2, %r7, %r8, %r9;
	max.s32 	%r10, %r1, %r2;
	setp.ge.s32 	%p1, %r10, %r3;
	@%p1 bra 	$L__BB0_2;
	cvta.to.global.u64 	%rd4, %rd1;
	cvta.to.global.u64 	%rd5, %rd2;
	cvta.to.global.u64 	%rd6, %rd3;
	mad.lo.s32 	%r11, %r3, %r1, %r2;
	mul.wide.s32 	%rd7, %r11, 4;
	add.s64 	%rd8, %rd4, %rd7;
	ld.global.f32 	%f1, [%rd8];
	add.s64 	%rd9, %rd5, %rd7;
	ld.global.f32 	%f2, [%rd9];
	mul.f32 	%f3, %f1, %f2;
	add.s64 	%rd10, %rd6, %rd7;
	st.global.f32 	[%rd10], %f3;
$L__BB0_2:
	ret;

}


// ===== COMPILED SASS (sm_100) =====

	.target	sm_100

	.elftype	@"ET_EXEC"


//--------------------- .note.nv.tkinfo           --------------------------
	.section	.note.nv.tkinfo,"",@"SHT_NOTE"
	.sectionflags	@"SHF_NOTE_NV_TKINFO"
	.tkinfo
        /*0018*/ 	.word	0x00000002
        /*0030*/ 	.string	""
        /*0030*/ 	.string	"ptxas"
        /*0030*/ 	.string	"Cuda compilation tools, release 13.0, V13.0.88"
        /*0030*/ 	.string	"Build cuda_13.0.r13.0/compiler.36424714_0"
        /*0030*/ 	.string	"-arch sm_100 -m 64 "



//--------------------- .note.nv.cuinfo           --------------------------
	.section	.note.nv.cuinfo,"",@"SHT_NOTE"
	.sectionflags	@"SHF_NOTE_NV_CUINFO"
        /*0018*/ 	.short	0x0002
        /*001a*/ 	.short	0x0064
        /*001c*/ 	.short	0x0082
	.zero		2


//--------------------- .nv.info                  --------------------------
	.section	.nv.info,"",@"SHT_CUDA_INFO"
	.align	4


	//----- nvinfo : EIATTR_REGCOUNT
	.align		4
        /*0000*/ 	.byte	0x04, 0x2f
        /*0002*/ 	.short	(.L_1 - .L_0)
	.align		4
.L_0:
        /*0004*/ 	.word	index@(_Z16dotProductKernelPfS_S_i)
        /*0008*/ 	.word	0x0000000c


	//----- nvinfo : EIATTR_FRAME_SIZE
	.align		4
.L_1:
        /*000c*/ 	.byte	0x04, 0x11
        /*000e*/ 	.short	(.L_3 - .L_2)
	.align		4
.L_2:
        /*0010*/ 	.word	index@(_Z16dotProductKernelPfS_S_i)
        /*0014*/ 	.word	0x00000000


	//----- nvinfo : EIATTR_MIN_STACK_SIZE
	.align		4
.L_3:
        /*0018*/ 	.byte	0x04, 0x12
        /*001a*/ 	.short	(.L_5 - .L_4)
	.align		4
.L_4:
        /*001c*/ 	.word	index@(_Z16dotProductKernelPfS_S_i)
        /*0020*/ 	.word	0x00000000
.L_5:


//--------------------- .nv.compat                --------------------------
	.section	.nv.compat,"",@"SHT_CUDA_COMPAT_INFO"
	.align	4
        /*0000*/ 	.byte	0x02, 0x09, 0x00, 0x00, 0x02, 0x02, 0x01, 0x00, 0x02, 0x05, 0x05, 0x00, 0x03, 0x07, 0x01, 0x01
        /*0010*/ 	.byte	0x02, 0x03, 0x00, 0x00, 0x02, 0x06, 0x01, 0x00, 0x04, 0x0b, 0x08, 0x00, 0x09, 0x00, 0x00, 0x00
        /*0020*/ 	.byte	0x00, 0x00, 0x00, 0x00


//--------------------- .nv.info._Z16dotProductKernelPfS_S_i --------------------------
	.section	.nv.info._Z16dotProductKernelPfS_S_i,"",@"SHT_CUDA_INFO"
	.sectionflags	@""
	.align	4


	//----- nvinfo : EIATTR_CUDA_API_VERSION
	.align		4
        /*0000*/ 	.byte	0x04, 0x37
        /*0002*/ 	.short	(.L_7 - .L_6)
.L_6:
        /*0004*/ 	.word	0x00000082


	//----- nvinfo : EIATTR_KPARAM_INFO
	.align		4
.L_7:
        /*0008*/ 	.byte	0x04, 0x17
        /*000a*/ 	.short	(.L_9 - .L_8)
.L_8:
        /*000c*/ 	.word	0x00000000
        /*0010*/ 	.short	0x0003
        /*0012*/ 	.short	0x0018
        /*0014*/ 	.byte	0x00, 0xf0, 0x11, 0x00


	//----- nvinfo : EIATTR_KPARAM_INFO
	.align		4
.L_9:
        /*0018*/ 	.byte	0x04, 0x17
        /*001a*/ 	.short	(.L_11 - .L_10)
.L_10:
        /*001c*/ 	.word	0x00000000
        /*0020*/ 	.short	0x0002
        /*0022*/ 	.short	0x0010
        /*0024*/ 	.byte	0x00, 0xf5, 0x21, 0x00


	//----- nvinfo : EIATTR_KPARAM_INFO
	.align		4
.L_11:
        /*0028*/ 	.byte	0x04, 0x17
        /*002a*/ 	.short	(.L_13 - .L_12)
.L_12:
        /*002c*/ 	.word	0x00000000
        /*0030*/ 	.short	0x0001
        /*0032*/ 	.short	0x0008
        /*0034*/ 	.byte	0x00, 0xf5, 0x21, 0x00


	//----- nvinfo : EIATTR_KPARAM_INFO
	.align		4
.L_13:
        /*0038*/ 	.byte	0x04, 0x17
        /*003a*/ 	.short	(.L_15 - .L_14)
.L_14:
        /*003c*/ 	.word	0x00000000
        /*0040*/ 	.short	0x0000
        /*0042*/ 	.short	0x0000
        /*0044*/ 	.byte	0x00, 0xf5, 0x21, 0x00


	//----- nvinfo : EIATTR_SPARSE_MMA_MASK
	.align		4
.L_15:
        /*0048*/ 	.byte	0x03, 0x50
        /*004a*/ 	.short	0x0000


	//----- nvinfo : EIATTR_MAXREG_COUNT
	.align		4
        /*004c*/ 	.byte	0x03, 0x1b
        /*004e*/ 	.short	0x00ff


	//----- nvinfo : EIATTR_MERCURY_ISA_VERSION
	.align		4
        /*0050*/ 	.byte	0x03, 0x5f
        /*0052*/ 	.short	0x0101


	//----- nvinfo : EIATTR_VRC_CTA_INIT_COUNT
	.align		4
        /*0054*/ 	.byte	0x02, 0x4a
	.zero		1
	.zero		1


	//----- nvinfo : EIATTR_EXIT_INSTR_OFFSETS
	.align		4
        /*0058*/ 	.byte	0x04, 0x1c
        /*005a*/ 	.short	(.L_17 - .L_16)


	//   ....[0]....
.L_16:
        /*005c*/ 	.word	0x000000c0


	//   ....[1]....
        /*0060*/ 	.word	0x00000190


	//----- nvinfo : EIATTR_CBANK_PARAM_SIZE
	.align		4
.L_17:
        /*0064*/ 	.byte	0x03, 0x19
        /*0066*/ 	.short	0x001c


	//----- nvinfo : EIATTR_PARAM_CBANK
	.align		4
        /*0068*/ 	.byte	0x04, 0x0a
        /*006a*/ 	.short	(.L_19 - .L_18)
	.align		4
.L_18:
        /*006c*/ 	.word	index@(.nv.constant0._Z16dotProductKernelPfS_S_i)
        /*0070*/ 	.short	0x0380
        /*0072*/ 	.short	0x001c


	//----- nvinfo : EIATTR_SW_WAR
	.align		4
.L_19:
        /*0074*/ 	.byte	0x04, 0x36
        /*0076*/ 	.short	(.L_21 - .L_20)
.L_20:
        /*0078*/ 	.word	0x00000008
.L_21:


//--------------------- .nv.callgraph             --------------------------
	.section	.nv.callgraph,"",@"SHT_CUDA_CALLGRAPH"
	.align	4
	.sectionentsize	8
	.align		4
        /*0000*/ 	.word	0x00000000
	.align		4
        /*0004*/ 	.word	0xffffffff
	.align		4
        /*0008*/ 	.word	0x00000000
	.align		4
        /*000c*/ 	.word	0xfffffffe
	.align		4
        /*0010*/ 	.word	0x00000000
	.align		4
        /*0014*/ 	.word	0xfffffffd
	.align		4
        /*0018*/ 	.word	0x00000000
	.align		4
        /*001c*/ 	.word	0xfffffffc


//--------------------- .text._Z16dotProductKernelPfS_S_i --------------------------
	.section	.text._Z16dotProductKernelPfS_S_i,"ax",@progbits
	.align	128
        .global         _Z16dotProductKernelPfS_S_i
        .type           _Z16dotProductKernelPfS_S_i,@function
        .size           _Z16dotProductKernelPfS_S_i,(.L_x_1 - _Z16dotProductKernelPfS_S_i)
        .other          _Z16dotProductKernelPfS_S_i,@"STO_CUDA_ENTRY STV_DEFAULT"
_Z16dotProductKernelPfS_S_i:
.text._Z16dotProductKernelPfS_S_i:
[----:B------:R-:W-:Y:S01]  /*0000*/  LDC R1, c[0x0][0x37c] ;  /* 0x0000df00ff017b82 */ /* 0x000fe20000000800 */
[----:B------:R-:W0:Y:S07]  /*0010*/  S2R R3, SR_TID.Y ;  /* 0x0000000000037919 */ /* 0x000e2e0000002200 */
[----:B------:R-:W0:Y:S01]  /*0020*/  LDC R0, c[0x0][0x364] ;  /* 0x0000d900ff007b82 */ /* 0x000e220000000800 */
[----:B------:R-:W1:Y:S01]  /*0030*/  LDCU UR6, c[0x0][0x398] ;  /* 0x00007300ff0677ac */ /* 0x000e620008000800 */
[----:B------:R-:W2:Y:S06]  /*0040*/  S2R R2, SR_TID.X ;  /* 0x0000000000027919 */ /* 0x000eac0000002100 */
[----:B------:R-:W0:Y:S08]  /*0050*/  S2UR UR4, SR_CTAID.Y ;  /* 0x00000000000479c3 */ /* 0x000e300000002600 */
[----:B------:R-:W2:Y:S08]  /*0060*/  S2UR UR5, SR_CTAID.X ;  /* 0x00000000000579c3 */ /* 0x000eb00000002500 */
[----:B------:R-:W2:Y:S01]  /*0070*/  LDC R7, c[0x0][0x360] ;  /* 0x0000d800ff077b82 */ /* 0x000ea20000000800 */
[----:B0-----:R-:W-:-:S02]  /*0080*/  IMAD R0, R0, UR4, R3 ;  /* 0x0000000400007c24 */ /* 0x001fc4000f8e0203 */
[----:B--2---:R-:W-:-:S05]  /*0090*/  IMAD R7, R7, UR5, R2 ;  /* 0x0000000507077c24 */ /* 0x004fca000f8e0202 */
[----:B------:R-:W-:-:S04]  /*00a0*/  VIMNMX R2, PT, PT, R0, R7, !PT ;  /* 0x0000000700027248 */ /* 0x000fc80007fe0100 */
[----:B-1----:R-:W-:-:S13]  /*00b0*/  ISETP.GE.AND P0, PT, R2, UR6, PT ;  /* 0x0000000602007c0c */ /* 0x002fda000bf06270 */
[----:B------:R-:W-:Y:S05]  /*00c0*/  @P0 EXIT ;  /* 0x000000000000094d */ /* 0x000fea0003800000 */
[----:B------:R-:W0:Y:S01]  /*00d0*/  LDC.64 R2, c[0x0][0x380] ;  /* 0x0000e000ff027b82 */ /* 0x000e220000000a00 */
[----:B------:R-:W1:Y:S01]  /*00e0*/  LDCU.64 UR4, c[0x0][0x358] ;  /* 0x00006b00ff0477ac */ /* 0x000e620008000a00 */
[----:B------:R-:W-:-:S06]  /*00f0*/  IMAD R9, R0, UR6, R7 ;  /* 0x0000000600097c24 */ /* 0x000fcc000f8e0207 */
[----:B------:R-:W2:Y:S08]  /*0100*/  LDC.64 R4, c[0x0][0x388] ;  /* 0x0000e200ff047b82 */ /* 0x000eb00000000a00 */
[----:B------:R-:W3:Y:S01]  /*0110*/  LDC.64 R6, c[0x0][0x390] ;  /* 0x0000e400ff067b82 */ /* 0x000ee20000000a00 */
[----:B0-----:R-:W-:-:S06]  /*0120*/  IMAD.WIDE R2, R9, 0x4, R2 ;  /* 0x0000000409027825 */ /* 0x001fcc00078e0202 */
[----:B-1----:R-:W4:Y:S01]  /*0130*/  LDG.E R2, desc[UR4][R2.64] ;  /* 0x0000000402027981 */ /* 0x002f22000c1e1900 */
[----:B--2---:R-:W-:-:S06]  /*0140*/  IMAD.WIDE R4, R9, 0x4, R4 ;  /* 0x0000000409047825 */ /* 0x004fcc00078e0204 */
[----:B------:R-:W4:Y:S01]  /*0150*/  LDG.E R5, desc[UR4][R4.64] ;  /* 0x0000000404057981 */ /* 0x000f22000c1e1900 */
[----:B---3--:R-:W-:-:S04]  /*0160*/  IMAD.WIDE R6, R9, 0x4, R6 ;  /* 0x0000000409067825 */ /* 0x008fc800078e0206 */
[----:B----4-:R-:W-:-:S05]  /*0170*/  FMUL R9, R2, R5 ;  /* 0x0000000502097220 */ /* 0x010fca0000400000 */
[----:B------:R-:W-:Y:S01]  /*0180*/  STG.E desc[UR4][R6.64], R9 ;  /* 0x0000000906007986 */ /* 0x000fe2000c101904 */
[----:B------:R-:W-:Y:S05]  /*0190*/  EXIT ;  /* 0x000000000000794d */ /* 0x000fea0003800000 */
.L_x_0:
[----:B------:R-:W-:-:S00]  /*01a0*/  BRA `(.L_x_0) ;  /* 0xfffffffc00fc7947 */ /* 0x000fc0000383ffff */
[----:B------:R-:W-:-:S00]  /*01b0*/  NOP ;  /* 0x0000000000007918 */ /* 0x000fc00000000000 */
        /* <DEDUP_REMOVED lines=12> */
.L_x_1:


//--------------------- .nv.shared.reserved.0     --------------------------
	.section	.nv.shared.reserved.0,"aw",@nobits
	.weak		__nv_reservedSMEM_offset_0_alias
	.size		__nv_reservedSMEM_offset_0_alias, 0, 64
	.other		__nv_reservedSMEM_offset_0_alias,@"STO_CUDA_RESERVED_SHARED STV_DEFAULT"
__nv_reservedSMEM_offset_0_alias:
	.zero		0
	.zero		64


//--------------------- .nv.constant0._Z16dotProductKernelPfS_S_i --------------------------
	.section	.nv.constant0._Z16dotProductKernelPfS_S_i,"a",@progbits
	.sectionflags	@""
	.align	4
.nv.constant0._Z16dotProductKernelPfS_S_i:
	.zero		924


//--------------------- SYMBOLS --------------------------

	.type		.nv.reservedSmem.offset0,@object
	.size		.nv.reservedSmem.offset0,0x4
